	.headerflags	@"EF_CUDA_TEXMODE_UNIFIED EF_CUDA_64BIT_ADDRESS EF_CUDA_ACCELERATORS EF_CUDA_SM90 EF_CUDA_VIRTUAL_SM(EF_CUDA_SM90)"
	.elftype	@"ET_EXEC"


//--------------------- .nv.info                  --------------------------
	.section	.nv.info,"",@"SHT_CUDA_INFO"
	.align	4


	//----- nvinfo : EIATTR_REGCOUNT
	.align		4
        /*0000*/ 	.byte	0x04, 0x2f
        /*0002*/ 	.short	(.L_1 - .L_0)
	.align		4
.L_0:
        /*0004*/ 	.word	index@(triton_poi_fused_convolution_leaky_relu_20)
        /*0008*/ 	.word	0x0000000c


	//----- nvinfo : EIATTR_MIN_STACK_SIZE
	.align		4
.L_1:
        /*000c*/ 	.byte	0x04, 0x12
        /*000e*/ 	.short	(.L_3 - .L_2)
	.align		4
.L_2:
        /*0010*/ 	.word	index@(triton_poi_fused_convolution_leaky_relu_20)
        /*0014*/ 	.word	0x00000000


	//----- nvinfo : EIATTR_FRAME_SIZE
	.align		4
.L_3:
        /*0018*/ 	.byte	0x04, 0x11
        /*001a*/ 	.short	(.L_5 - .L_4)
	.align		4
.L_4:
        /*001c*/ 	.word	index@(triton_poi_fused_convolution_leaky_relu_20)
        /*0020*/ 	.word	0x00000000


	//----- nvinfo : EIATTR_MIN_STACK_SIZE
	.align		4
.L_5:
        /*0024*/ 	.byte	0x04, 0x12
        /*0026*/ 	.short	(.L_7 - .L_6)
	.align		4
.L_6:
        /*0028*/ 	.word	index@(triton_poi_fused_convolution_leaky_relu_20)
        /*002c*/ 	.word	0x00000000
.L_7:


//--------------------- .nv.info.triton_poi_fused_convolution_leaky_relu_20 --------------------------
	.section	.nv.info.triton_poi_fused_convolution_leaky_relu_20,"",@"SHT_CUDA_INFO"
	.sectionflags	@""
	.align	4


	//----- nvinfo : EIATTR_CUDA_API_VERSION
	.align		4
        /*0000*/ 	.byte	0x04, 0x37
        /*0002*/ 	.short	(.L_9 - .L_8)
.L_8:
        /*0004*/ 	.word	0x0000007c


	//----- nvinfo : EIATTR_KPARAM_INFO
	.align		4
.L_9:
        /*0008*/ 	.byte	0x04, 0x17
        /*000a*/ 	.short	(.L_11 - .L_10)
.L_10:
        /*000c*/ 	.word	0x00000000
        /*0010*/ 	.short	0x0002
        /*0012*/ 	.short	0x0010
        /*0014*/ 	.byte	0x00, 0xf0, 0x11, 0x00


	//----- nvinfo : EIATTR_KPARAM_INFO
	.align		4
.L_11:
        /*0018*/ 	.byte	0x04, 0x17
        /*001a*/ 	.short	(.L_13 - .L_12)
.L_12:
        /*001c*/ 	.word	0x00000000
        /*0020*/ 	.short	0x0001
        /*0022*/ 	.short	0x0008
        /*0024*/ 	.byte	0x00, 0xf4, 0x21, 0x00


	//----- nvinfo : EIATTR_KPARAM_INFO
	.align		4
.L_13:
        /*0028*/ 	.byte	0x04, 0x17
        /*002a*/ 	.short	(.L_15 - .L_14)
.L_14:
        /*002c*/ 	.word	0x00000000
        /*0030*/ 	.short	0x0000
        /*0032*/ 	.short	0x0000
        /*0034*/ 	.byte	0x00, 0xf4, 0x21, 0x00


	//----- nvinfo : EIATTR_SPARSE_MMA_MASK
	.align		4
.L_15:
        /*0038*/ 	.byte	0x03, 0x50
        /*003a*/ 	.short	0x0000


	//----- nvinfo : EIATTR_MAXREG_COUNT
	.align		4
        /*003c*/ 	.byte	0x03, 0x1b
        /*003e*/ 	.short	0x00ff


	//----- nvinfo : EIATTR_EXIT_INSTR_OFFSETS
	.align		4
        /*0040*/ 	.byte	0x04, 0x1c
        /*0042*/ 	.short	(.L_17 - .L_16)


	//   ....[0]....
.L_16:
        /*0044*/ 	.word	0x000001a0


	//   ....[1]....
        /*0048*/ 	.word	0x000001c0


	//----- nvinfo : EIATTR_REQNTID
	.align		4
.L_17:
        /*004c*/ 	.byte	0x04, 0x10
        /*004e*/ 	.short	(.L_19 - .L_18)
.L_18:
        /*0050*/ 	.word	0x00000080
        /*0054*/ 	.word	0x00000001
        /*0058*/ 	.word	0x00000001


	//----- nvinfo : EIATTR_CBANK_PARAM_SIZE
	.align		4
.L_19:
        /*005c*/ 	.byte	0x03, 0x19
        /*005e*/ 	.short	0x0014


	//----- nvinfo : EIATTR_PARAM_CBANK
	.align		4
        /*0060*/ 	.byte	0x04, 0x0a
        /*0062*/ 	.short	(.L_21 - .L_20)
	.align		4
.L_20:
        /*0064*/ 	.word	index@(.nv.constant0.triton_poi_fused_convolution_leaky_relu_20)
        /*0068*/ 	.short	0x0210
        /*006a*/ 	.short	0x0014


	//----- nvinfo : EIATTR_SW_WAR
	.align		4
.L_21:
        /*006c*/ 	.byte	0x04, 0x36
        /*006e*/ 	.short	(.L_23 - .L_22)
.L_22:
        /*0070*/ 	.word	0x00000008
.L_23:


//--------------------- .nv.callgraph             --------------------------
	.section	.nv.callgraph,"",@"SHT_CUDA_CALLGRAPH"
	.align	4
	.sectionentsize	8
	.align		4
        /*0000*/ 	.word	0x00000000
	.align		4
        /*0004*/ 	.word	0xffffffff
	.align		4
        /*0008*/ 	.word	0x00000000
	.align		4
        /*000c*/ 	.word	0xfffffffe
	.align		4
        /*0010*/ 	.word	0x00000000
	.align		4
        /*0014*/ 	.word	0xfffffffd
	.align		4
        /*0018*/ 	.word	0x00000000
	.align		4
        /*001c*/ 	.word	0xfffffffc


//--------------------- .text.triton_poi_fused_convolution_leaky_relu_20 --------------------------
	.section	.text.triton_poi_fused_convolution_leaky_relu_20,"ax",@progbits
	.align	128
        .global         triton_poi_fused_convolution_leaky_relu_20
        .type           triton_poi_fused_convolution_leaky_relu_20,@function
        .size           triton_poi_fused_convolution_leaky_relu_20,(.L_x_1 - triton_poi_fused_convolution_leaky_relu_20)
        .other          triton_poi_fused_convolution_leaky_relu_20,@"STO_CUDA_ENTRY STV_DEFAULT"
triton_poi_fused_convolution_leaky_relu_20:
.text.triton_poi_fused_convolution_leaky_relu_20:
[----:B------:R-:W0:Y:S02]  /*0000*/  LDC R1, c[0x0][0x28] ;  /* 0x00000a00ff017b82 */ /* 0x000e240000000800 */
[----:B------:R-:W1:Y:S01]  /*0010*/  S2R R0, SR_TID.X ;  /* 0x0000000000007919 */ /* 0x000e620000002100 */
[----:B------:R-:W2:Y:S01]  /*0020*/  LDC.64 R4, c[0x0][0x218] ;  /* 0x00008600ff047b82 */ /* 0x000ea20000000a00 */
[----:B------:R-:W-:Y:S01]  /*0030*/  ULDC.64 UR4, c[0x0][0x208] ;  /* 0x0000820000047ab9 */ /* 0x000fe20000000a00 */
[----:B------:R-:W3:Y:S01]  /*0040*/  S2R R7, SR_CTAID.X ;  /* 0x0000000000077919 */ /* 0x000ee20000002500 */
[----:B-1----:R-:W-:Y:S02]  /*0050*/  LOP3.LUT R0, R0, 0x7f, RZ, 0xc0, !PT ;  /* 0x0000007f00007812 */ /* 0x002fe400078ec0ff */
[----:B---3--:R-:W-:-:S03]  /*0060*/  SHF.R.S32.HI R2, RZ, 0x18, R7 ;  /* 0x00000018ff027819 */ /* 0x008fc60000011407 */
[----:B------:R-:W-:Y:S01]  /*0070*/  IMAD R7, R7, 0x80, R0 ;  /* 0x0000008007077824 */ /* 0x000fe200078e0200 */
[----:B------:R-:W-:Y:S02]  /*0080*/  SGXT R0, R2, 0x1 ;  /* 0x000000010200781a */ /* 0x000fe40000000200 */
[----:B------:R-:W1:Y:S02]  /*0090*/  LDC.64 R2, c[0x0][0x210] ;  /* 0x00008400ff027b82 */ /* 0x000e640000000a00 */
[----:B------:R-:W-:Y:S02]  /*00a0*/  ISETP.GE.AND P1, PT, R7, 0x400, PT ;  /* 0x000004000700780c */ /* 0x000fe40003f26270 */
[----:B------:R-:W-:-:S04]  /*00b0*/  LEA.HI R0, R0, R7, RZ, 0x2 ;  /* 0x0000000700007211 */ /* 0x000fc800078f10ff */
[--C-:B------:R-:W-:Y:S02]  /*00c0*/  SHF.R.S32.HI R6, RZ, 0x2, R0.reuse ;  /* 0x00000002ff067819 */ /* 0x100fe40000011400 */
[----:B------:R-:W-:Y:S01]  /*00d0*/  SHF.R.S32.HI R9, RZ, 0x1f, R0 ;  /* 0x0000001fff097819 */ /* 0x000fe20000011400 */
[----:B------:R-:W-:-:S03]  /*00e0*/  IMAD.MOV.U32 R0, RZ, RZ, RZ ;  /* 0x000000ffff007224 */ /* 0x000fc600078e00ff */
[----:B------:R-:W-:-:S04]  /*00f0*/  LEA.HI R9, R9, R6, RZ, 0x6 ;  /* 0x0000000609097211 */ /* 0x000fc800078f30ff */
[----:B------:R-:W-:-:S05]  /*0100*/  LOP3.LUT R9, R9, 0xffffffc0, RZ, 0xc0, !PT ;  /* 0xffffffc009097812 */ /* 0x000fca00078ec0ff */
[----:B------:R-:W-:Y:S02]  /*0110*/  IMAD.IADD R9, R6, 0x1, -R9 ;  /* 0x0000000106097824 */ /* 0x000fe400078e0a09 */
[----:B-1----:R-:W-:-:S04]  /*0120*/  IMAD.WIDE R2, R7, 0x4, R2 ;  /* 0x0000000407027825 */ /* 0x002fc800078e0202 */
[----:B------:R-:W-:Y:S01]  /*0130*/  IMAD.MOV.U32 R7, RZ, RZ, RZ ;  /* 0x000000ffff077224 */ /* 0x000fe200078e00ff */
[----:B------:R-:W3:Y:S01]  /*0140*/  @!P1 LDG.E R0, desc[UR4][R2.64] ;  /* 0x0000000402009981 */ /* 0x000ee2000c1e1900 */
[----:B--2---:R-:W-:-:S05]  /*0150*/  IMAD.WIDE R4, R9, 0x4, R4 ;  /* 0x0000000409047825 */ /* 0x004fca00078e0204 */
[----:B------:R-:W3:Y:S02]  /*0160*/  @!P1 LDG.E.EL R7, desc[UR4][R4.64] ;  /* 0x0000000404079981 */ /* 0x000ee4000c2e1900 */
[----:B---3--:R-:W-:Y:S01]  /*0170*/  FSETP.GT.AND P0, PT, R0, -R7, PT ;  /* 0x800000070000720b */ /* 0x008fe20003f04000 */
[----:B------:R-:W-:-:S12]  /*0180*/  FADD R7, R7, R0 ;  /* 0x0000000007077221 */ /* 0x000fd80000000000 */
[----:B------:R-:W-:Y:S01]  /*0190*/  @!P0 FMUL R7, R7, 0.10000000149011611938 ;  /* 0x3dcccccd07078820 */ /* 0x000fe20000400000 */
[----:B------:R-:W-:Y:S06]  /*01a0*/  @P1 EXIT ;  /* 0x000000000000194d */ /* 0x000fec0003800000 */
[----:B------:R-:W-:Y:S01]  /*01b0*/  STG.E desc[UR4][R2.64], R7 ;  /* 0x0000000702007986 */ /* 0x000fe2000c101904 */
[----:B------:R-:W-:Y:S05]  /*01c0*/  EXIT ;  /* 0x000000000000794d */ /* 0x000fea0003800000 */
.L_x_0:
[----:B------:R-:W-:-:S00]  /*01d0*/  BRA `(.L_x_0) ;  /* 0xfffffffc00fc7947 */ /* 0x000fc0000383ffff */
[----:B------:R-:W-:-:S00]  /*01e0*/  NOP ;  /* 0x0000000000007918 */ /* 0x000fc00000000000 */
        /* <DEDUP_REMOVED lines=9> */
.L_x_1:


//--------------------- .nv.constant0.triton_poi_fused_convolution_leaky_relu_20 --------------------------
	.section	.nv.constant0.triton_poi_fused_convolution_leaky_relu_20,"a",@progbits
	.sectionflags	@""
	.align	4
.nv.constant0.triton_poi_fused_convolution_leaky_relu_20:
	.zero		548
